//
// Generated by NVIDIA NVVM Compiler
//
// Compiler Build ID: CL-36424714
// Cuda compilation tools, release 13.0, V13.0.88
// Based on NVVM 20.0.0
//

.version 9.0
.target sm_100
.address_size 64

	// .globl	_Z8m_reducePfiS_
// _ZZ8m_reducePfiS_E6shareA has been demoted
.extern .shared .align 16 .b8 s_y[];

.visible .entry _Z8m_reducePfiS_(
	.param .u64 .ptr .align 1 _Z8m_reducePfiS__param_0,
	.param .u32 _Z8m_reducePfiS__param_1,
	.param .u64 .ptr .align 1 _Z8m_reducePfiS__param_2
)
{
	.reg .pred 	%p<12>;
	.reg .b32 	%r<18>;
	.reg .b32 	%f<22>;
	.reg .b64 	%rd<9>;
	// demoted variable
	.shared .align 4 .b8 _ZZ8m_reducePfiS_E6shareA[1024];
	ld.param.u64 	%rd1, [_Z8m_reducePfiS__param_0];
	ld.param.u32 	%r3, [_Z8m_reducePfiS__param_1];
	ld.param.u64 	%rd2, [_Z8m_reducePfiS__param_2];
	mov.u32 	%r1, %tid.x;
	setp.ge.s32 	%p1, %r1, %r3;
	shl.b32 	%r4, %r1, 2;
	mov.u32 	%r5, _ZZ8m_reducePfiS_E6shareA;
	add.s32 	%r2, %r5, %r4;
	@%p1 bra 	$L__BB0_2;
	cvta.to.global.u64 	%rd3, %rd1;
	mul.wide.u32 	%rd4, %r1, 4;
	add.s64 	%rd5, %rd3, %rd4;
	ld.global.nc.f32 	%f2, [%rd5];
	st.shared.f32 	[%r2], %f2;
	bra.uni 	$L__BB0_3;
$L__BB0_2:
	mov.b32 	%r6, 0;
	st.shared.u32 	[%r2], %r6;
$L__BB0_3:
	bar.sync 	0;
	setp.gt.u32 	%p2, %r1, 127;
	@%p2 bra 	$L__BB0_5;
	ld.shared.f32 	%f3, [%r2+512];
	ld.shared.f32 	%f4, [%r2];
	add.f32 	%f5, %f3, %f4;
	st.shared.f32 	[%r2], %f5;
$L__BB0_5:
	bar.sync 	0;
	setp.gt.u32 	%p3, %r1, 63;
	@%p3 bra 	$L__BB0_7;
	ld.shared.f32 	%f6, [%r2+256];
	ld.shared.f32 	%f7, [%r2];
	add.f32 	%f8, %f6, %f7;
	st.shared.f32 	[%r2], %f8;
$L__BB0_7:
	bar.sync 	0;
	setp.gt.u32 	%p4, %r1, 31;
	@%p4 bra 	$L__BB0_9;
	ld.shared.f32 	%f9, [%r2+128];
	ld.shared.f32 	%f10, [%r2];
	add.f32 	%f11, %f9, %f10;
	st.shared.f32 	[%r2], %f11;
$L__BB0_9:
	setp.gt.u32 	%p5, %r1, 31;
	bar.sync 	0;
	@%p5 bra 	$L__BB0_12;
	ld.shared.f32 	%f12, [%r2];
	mov.b32 	%r7, %f12;
	shfl.sync.down.b32	%r8|%p6, %r7, 16, 31, -1;
	mov.b32 	%f13, %r8;
	add.f32 	%f14, %f12, %f13;
	mov.b32 	%r9, %f14;
	shfl.sync.down.b32	%r10|%p7, %r9, 8, 31, -1;
	mov.b32 	%f15, %r10;
	add.f32 	%f16, %f14, %f15;
	mov.b32 	%r11, %f16;
	shfl.sync.down.b32	%r12|%p8, %r11, 4, 31, -1;
	mov.b32 	%f17, %r12;
	add.f32 	%f18, %f16, %f17;
	mov.b32 	%r13, %f18;
	shfl.sync.down.b32	%r14|%p9, %r13, 2, 31, -1;
	mov.b32 	%f19, %r14;
	add.f32 	%f20, %f18, %f19;
	mov.b32 	%r15, %f20;
	shfl.sync.down.b32	%r16|%p10, %r15, 1, 31, -1;
	mov.b32 	%f21, %r16;
	add.f32 	%f1, %f20, %f21;
	setp.ne.s32 	%p11, %r1, 0;
	@%p11 bra 	$L__BB0_12;
	mov.u32 	%r17, %ctaid.x;
	cvta.to.global.u64 	%rd6, %rd2;
	mul.wide.u32 	%rd7, %r17, 4;
	add.s64 	%rd8, %rd6, %rd7;
	st.global.f32 	[%rd8], %f1;
$L__BB0_12:
	ret;

}
	// .globl	_Z9reduce_cpPfS_i
.visible .entry _Z9reduce_cpPfS_i(
	.param .u64 .ptr .align 1 _Z9reduce_cpPfS_i_param_0,
	.param .u64 .ptr .align 1 _Z9reduce_cpPfS_i_param_1,
	.param .u32 _Z9reduce_cpPfS_i_param_2
)
{
	.reg .pred 	%p<16>;
	.reg .b32 	%r<49>;
	.reg .b32 	%f<39>;
	.reg .b64 	%rd<15>;

	ld.param.u64 	%rd3, [_Z9reduce_cpPfS_i_param_0];
	ld.param.u64 	%rd2, [_Z9reduce_cpPfS_i_param_1];
	ld.param.u32 	%r18, [_Z9reduce_cpPfS_i_param_2];
	cvta.to.global.u64 	%rd1, %rd3;
	mov.u32 	%r1, %tid.x;
	mov.u32 	%r2, %ctaid.x;
	mov.u32 	%r48, %ntid.x;
	mov.u32 	%r19, %nctaid.x;
	mul.lo.s32 	%r4, %r48, %r19;
	mad.lo.s32 	%r46, %r2, %r48, %r1;
	setp.ge.s32 	%p1, %r46, %r18;
	mov.f32 	%f38, 0f00000000;
	@%p1 bra 	$L__BB1_7;
	add.s32 	%r20, %r46, %r4;
	max.s32 	%r21, %r18, %r20;
	setp.lt.s32 	%p2, %r20, %r18;
	selp.u32 	%r22, 1, 0, %p2;
	add.s32 	%r23, %r20, %r22;
	sub.s32 	%r24, %r21, %r23;
	div.u32 	%r25, %r24, %r4;
	add.s32 	%r6, %r25, %r22;
	and.b32  	%r26, %r6, 3;
	setp.eq.s32 	%p3, %r26, 3;
	mov.f32 	%f38, 0f00000000;
	@%p3 bra 	$L__BB1_4;
	add.s32 	%r27, %r6, 1;
	and.b32  	%r28, %r27, 3;
	neg.s32 	%r44, %r28;
	mov.f32 	%f38, 0f00000000;
$L__BB1_3:
	.pragma "nounroll";
	mul.wide.s32 	%rd4, %r46, 4;
	add.s64 	%rd5, %rd1, %rd4;
	ld.global.nc.f32 	%f13, [%rd5];
	add.f32 	%f38, %f38, %f13;
	add.s32 	%r46, %r46, %r4;
	add.s32 	%r44, %r44, 1;
	setp.ne.s32 	%p4, %r44, 0;
	@%p4 bra 	$L__BB1_3;
$L__BB1_4:
	setp.lt.u32 	%p5, %r6, 3;
	@%p5 bra 	$L__BB1_7;
	mul.wide.s32 	%rd8, %r4, 4;
	shl.b32 	%r29, %r4, 2;
$L__BB1_6:
	mul.wide.s32 	%rd6, %r46, 4;
	add.s64 	%rd7, %rd1, %rd6;
	ld.global.nc.f32 	%f14, [%rd7];
	add.f32 	%f15, %f38, %f14;
	add.s64 	%rd9, %rd7, %rd8;
	ld.global.nc.f32 	%f16, [%rd9];
	add.f32 	%f17, %f15, %f16;
	add.s64 	%rd10, %rd9, %rd8;
	ld.global.nc.f32 	%f18, [%rd10];
	add.f32 	%f19, %f17, %f18;
	add.s64 	%rd11, %rd10, %rd8;
	ld.global.nc.f32 	%f20, [%rd11];
	add.f32 	%f38, %f19, %f20;
	add.s32 	%r46, %r29, %r46;
	setp.lt.s32 	%p6, %r46, %r18;
	@%p6 bra 	$L__BB1_6;
$L__BB1_7:
	shl.b32 	%r30, %r1, 2;
	mov.u32 	%r31, s_y;
	add.s32 	%r15, %r31, %r30;
	st.shared.f32 	[%r15], %f38;
	bar.sync 	0;
	setp.lt.u32 	%p7, %r48, 64;
	@%p7 bra 	$L__BB1_11;
$L__BB1_8:
	shr.u32 	%r17, %r48, 1;
	setp.ge.u32 	%p8, %r1, %r17;
	@%p8 bra 	$L__BB1_10;
	shl.b32 	%r32, %r17, 2;
	add.s32 	%r33, %r15, %r32;
	ld.shared.f32 	%f21, [%r33];
	ld.shared.f32 	%f22, [%r15];
	add.f32 	%f23, %f21, %f22;
	st.shared.f32 	[%r15], %f23;
$L__BB1_10:
	bar.sync 	0;
	setp.gt.u32 	%p9, %r48, 127;
	mov.u32 	%r48, %r17;
	@%p9 bra 	$L__BB1_8;
$L__BB1_11:
	ld.shared.f32 	%f24, [%r15];
	mov.b32 	%r34, %f24;
	shfl.sync.down.b32	%r35|%p10, %r34, 16, 31, -1;
	mov.b32 	%f25, %r35;
	add.f32 	%f26, %f24, %f25;
	mov.b32 	%r36, %f26;
	shfl.sync.down.b32	%r37|%p11, %r36, 8, 31, -1;
	mov.b32 	%f27, %r37;
	add.f32 	%f28, %f26, %f27;
	mov.b32 	%r38, %f28;
	shfl.sync.down.b32	%r39|%p12, %r38, 4, 31, -1;
	mov.b32 	%f29, %r39;
	add.f32 	%f30, %f28, %f29;
	mov.b32 	%r40, %f30;
	shfl.sync.down.b32	%r41|%p13, %r40, 2, 31, -1;
	mov.b32 	%f31, %r41;
	add.f32 	%f32, %f30, %f31;
	mov.b32 	%r42, %f32;
	shfl.sync.down.b32	%r43|%p14, %r42, 1, 31, -1;
	mov.b32 	%f33, %r43;
	add.f32 	%f8, %f32, %f33;
	setp.ne.s32 	%p15, %r1, 0;
	@%p15 bra 	$L__BB1_13;
	cvta.to.global.u64 	%rd12, %rd2;
	mul.wide.u32 	%rd13, %r2, 4;
	add.s64 	%rd14, %rd12, %rd13;
	st.global.f32 	[%rd14], %f8;
$L__BB1_13:
	ret;

}


// ===== COMPILED SASS (sm_100) =====

	.target	sm_100

	.elftype	@"ET_EXEC"


//--------------------- .note.nv.tkinfo           --------------------------
	.section	.note.nv.tkinfo,"",@"SHT_NOTE"
	.sectionflags	@"SHF_NOTE_NV_TKINFO"
	.tkinfo
        /*0018*/ 	.word	0x00000002
        /*0030*/ 	.string	""
        /*0030*/ 	.string	"ptxas"
        /*0030*/ 	.string	"Cuda compilation tools, release 13.0, V13.0.88"
        /*0030*/ 	.string	"Build cuda_13.0.r13.0/compiler.36424714_0"
        /*0030*/ 	.string	"-arch sm_100 -m 64 "



//--------------------- .note.nv.cuinfo           --------------------------
	.section	.note.nv.cuinfo,"",@"SHT_NOTE"
	.sectionflags	@"SHF_NOTE_NV_CUINFO"
        /*0018*/ 	.short	0x0002
        /*001a*/ 	.short	0x0064
        /*001c*/ 	.short	0x0082
	.zero		2


//--------------------- .nv.info                  --------------------------
	.section	.nv.info,"",@"SHT_CUDA_INFO"
	.align	4


	//----- nvinfo : EIATTR_REGCOUNT
	.align		4
        /*0000*/ 	.byte	0x04, 0x2f
        /*0002*/ 	.short	(.L_1 - .L_0)
	.align		4
.L_0:
        /*0004*/ 	.word	index@(_Z8m_reducePfiS_)
        /*0008*/ 	.word	0x0000000c


	//----- nvinfo : EIATTR_FRAME_SIZE
	.align		4
.L_1:
        /*000c*/ 	.byte	0x04, 0x11
        /*000e*/ 	.short	(.L_3 - .L_2)
	.align		4
.L_2:
        /*0010*/ 	.word	index@(_Z8m_reducePfiS_)
        /*0014*/ 	.word	0x00000000


	//----- nvinfo : EIATTR_REGCOUNT
	.align		4
.L_3:
        /*0018*/ 	.byte	0x04, 0x2f
        /*001a*/ 	.short	(.L_5 - .L_4)
	.align		4
.L_4:
        /*001c*/ 	.word	index@(_Z9reduce_cpPfS_i)
        /*0020*/ 	.word	0x00000012


	//----- nvinfo : EIATTR_FRAME_SIZE
	.align		4
.L_5:
        /*0024*/ 	.byte	0x04, 0x11
        /*0026*/ 	.short	(.L_7 - .L_6)
	.align		4
.L_6:
        /*0028*/ 	.word	index@(_Z9reduce_cpPfS_i)
        /*002c*/ 	.word	0x00000000


	//----- nvinfo : EIATTR_MIN_STACK_SIZE
	.align		4
.L_7:
        /*0030*/ 	.byte	0x04, 0x12
        /*0032*/ 	.short	(.L_9 - .L_8)
	.align		4
.L_8:
        /*0034*/ 	.word	index@(_Z9reduce_cpPfS_i)
        /*0038*/ 	.word	0x00000000


	//----- nvinfo : EIATTR_MIN_STACK_SIZE
	.align		4
.L_9:
        /*003c*/ 	.byte	0x04, 0x12
        /*003e*/ 	.short	(.L_11 - .L_10)
	.align		4
.L_10:
        /*0040*/ 	.word	index@(_Z8m_reducePfiS_)
        /*0044*/ 	.word	0x00000000
.L_11:


//--------------------- .nv.compat                --------------------------
	.section	.nv.compat,"",@"SHT_CUDA_COMPAT_INFO"
	.align	4
        /*0000*/ 	.byte	0x02, 0x09, 0x00, 0x00, 0x02, 0x02, 0x01, 0x00, 0x02, 0x05, 0x05, 0x00, 0x03, 0x07, 0x01, 0x01
        /*0010*/ 	.byte	0x02, 0x03, 0x00, 0x00, 0x02, 0x06, 0x01, 0x00, 0x04, 0x0b, 0x08, 0x00, 0x09, 0x00, 0x00, 0x00
        /*0020*/ 	.byte	0x00, 0x00, 0x00, 0x00


//--------------------- .nv.info._Z9reduce_cpPfS_i --------------------------
	.section	.nv.info._Z9reduce_cpPfS_i,"",@"SHT_CUDA_INFO"
	.sectionflags	@""
	.align	4


	//----- nvinfo : EIATTR_CUDA_API_VERSION
	.align		4
        /*0000*/ 	.byte	0x04, 0x37
        /*0002*/ 	.short	(.L_13 - .L_12)
.L_12:
        /*0004*/ 	.word	0x00000082


	//----- nvinfo : EIATTR_KPARAM_INFO
	.align		4
.L_13:
        /*0008*/ 	.byte	0x04, 0x17
        /*000a*/ 	.short	(.L_15 - .L_14)
.L_14:
        /*000c*/ 	.word	0x00000000
        /*0010*/ 	.short	0x0002
        /*0012*/ 	.short	0x0010
        /*0014*/ 	.byte	0x00, 0xf0, 0x11, 0x00


	//----- nvinfo : EIATTR_KPARAM_INFO
	.align		4
.L_15:
        /*0018*/ 	.byte	0x04, 0x17
        /*001a*/ 	.short	(.L_17 - .L_16)
.L_16:
        /*001c*/ 	.word	0x00000000
        /*0020*/ 	.short	0x0001
        /*0022*/ 	.short	0x0008
        /*0024*/ 	.byte	0x00, 0xf5, 0x21, 0x00


	//----- nvinfo : EIATTR_KPARAM_INFO
	.align		4
.L_17:
        /*0028*/ 	.byte	0x04, 0x17
        /*002a*/ 	.short	(.L_19 - .L_18)
.L_18:
        /*002c*/ 	.word	0x00000000
        /*0030*/ 	.short	0x0000
        /*0032*/ 	.short	0x0000
        /*0034*/ 	.byte	0x00, 0xf5, 0x21, 0x00


	//----- nvinfo : EIATTR_SPARSE_MMA_MASK
	.align		4
.L_19:
        /*0038*/ 	.byte	0x03, 0x50
        /*003a*/ 	.short	0x0000


	//----- nvinfo : EIATTR_MAXREG_COUNT
	.align		4
        /*003c*/ 	.byte	0x03, 0x1b
        /*003e*/ 	.short	0x00ff


	//----- nvinfo : EIATTR_NUM_BARRIERS
	.align		4
        /*0040*/ 	.byte	0x02, 0x4c
        /*0042*/ 	.byte	0x01
	.zero		1


	//----- nvinfo : EIATTR_MERCURY_ISA_VERSION
	.align		4
        /*0044*/ 	.byte	0x03, 0x5f
        /*0046*/ 	.short	0x0101


	//----- nvinfo : EIATTR_COOP_GROUP_MASK_REGIDS
	.align		4
        /*0048*/ 	.byte	0x04, 0x29
        /*004a*/ 	.short	(.L_21 - .L_20)


	//   ....[0]....
.L_20:
        /*004c*/ 	.word	0xffffffff


	//   ....[1]....
        /*0050*/ 	.word	0xffffffff


	//   ....[2]....
        /*0054*/ 	.word	0xffffffff


	//   ....[3]....
        /*0058*/ 	.word	0xffffffff


	//   ....[4]....
        /*005c*/ 	.word	0xffffffff


	//----- nvinfo : EIATTR_COOP_GROUP_INSTR_OFFSETS
	.align		4
.L_21:
        /*0060*/ 	.byte	0x04, 0x28
        /*0062*/ 	.short	(.L_23 - .L_22)


	//   ....[0]....
.L_22:
        /*0064*/ 	.word	0x00000600


	//   ....[1]....
        /*0068*/ 	.word	0x00000620


	//   ....[2]....
        /*006c*/ 	.word	0x00000640


	//   ....[3]....
        /*0070*/ 	.word	0x00000660


	//   ....[4]....
        /*0074*/ 	.word	0x00000680


	//----- nvinfo : EIATTR_VRC_CTA_INIT_COUNT
	.align		4
.L_23:
        /*0078*/ 	.byte	0x02, 0x4a
	.zero		1
	.zero		1


	//----- nvinfo : EIATTR_EXIT_INSTR_OFFSETS
	.align		4
        /*007c*/ 	.byte	0x04, 0x1c
        /*007e*/ 	.short	(.L_25 - .L_24)


	//   ....[0]....
.L_24:
        /*0080*/ 	.word	0x00000690


	//   ....[1]....
        /*0084*/ 	.word	0x000006e0


	//----- nvinfo : EIATTR_CRS_STACK_SIZE
	.align		4
.L_25:
        /*0088*/ 	.byte	0x04, 0x1e
        /*008a*/ 	.short	(.L_27 - .L_26)
.L_26:
        /*008c*/ 	.word	0x00000000


	//----- nvinfo : EIATTR_CBANK_PARAM_SIZE
	.align		4
.L_27:
        /*0090*/ 	.byte	0x03, 0x19
        /*0092*/ 	.short	0x0014


	//----- nvinfo : EIATTR_PARAM_CBANK
	.align		4
        /*0094*/ 	.byte	0x04, 0x0a
        /*0096*/ 	.short	(.L_29 - .L_28)
	.align		4
.L_28:
        /*0098*/ 	.word	index@(.nv.constant0._Z9reduce_cpPfS_i)
        /*009c*/ 	.short	0x0380
        /*009e*/ 	.short	0x0014


	//----- nvinfo : EIATTR_SW_WAR
	.align		4
.L_29:
        /*00a0*/ 	.byte	0x04, 0x36
        /*00a2*/ 	.short	(.L_31 - .L_30)
.L_30:
        /*00a4*/ 	.word	0x00000008
.L_31:


//--------------------- .nv.info._Z8m_reducePfiS_ --------------------------
	.section	.nv.info._Z8m_reducePfiS_,"",@"SHT_CUDA_INFO"
	.sectionflags	@""
	.align	4


	//----- nvinfo : EIATTR_CUDA_API_VERSION
	.align		4
        /*0000*/ 	.byte	0x04, 0x37
        /*0002*/ 	.short	(.L_33 - .L_32)
.L_32:
        /*0004*/ 	.word	0x00000082


	//----- nvinfo : EIATTR_KPARAM_INFO
	.align		4
.L_33:
        /*0008*/ 	.byte	0x04, 0x17
        /*000a*/ 	.short	(.L_35 - .L_34)
.L_34:
        /*000c*/ 	.word	0x00000000
        /*0010*/ 	.short	0x0002
        /*0012*/ 	.short	0x0010
        /*0014*/ 	.byte	0x00, 0xf5, 0x21, 0x00


	//----- nvinfo : EIATTR_KPARAM_INFO
	.align		4
.L_35:
        /*0018*/ 	.byte	0x04, 0x17
        /*001a*/ 	.short	(.L_37 - .L_36)
.L_36:
        /*001c*/ 	.word	0x00000000
        /*0020*/ 	.short	0x0001
        /*0022*/ 	.short	0x0008
        /*0024*/ 	.byte	0x00, 0xf0, 0x11, 0x00


	//----- nvinfo : EIATTR_KPARAM_INFO
	.align		4
.L_37:
        /*0028*/ 	.byte	0x04, 0x17
        /*002a*/ 	.short	(.L_39 - .L_38)
.L_38:
        /*002c*/ 	.word	0x00000000
        /*0030*/ 	.short	0x0000
        /*0032*/ 	.short	0x0000
        /*0034*/ 	.byte	0x00, 0xf5, 0x21, 0x00


	//----- nvinfo : EIATTR_SPARSE_MMA_MASK
	.align		4
.L_39:
        /*0038*/ 	.byte	0x03, 0x50
        /*003a*/ 	.short	0x0000


	//----- nvinfo : EIATTR_MAXREG_COUNT
	.align		4
        /*003c*/ 	.byte	0x03, 0x1b
        /*003e*/ 	.short	0x00ff


	//----- nvinfo : EIATTR_NUM_BARRIERS
	.align		4
        /*0040*/ 	.byte	0x02, 0x4c
        /*0042*/ 	.byte	0x01
	.zero		1


	//----- nvinfo : EIATTR_MERCURY_ISA_VERSION
	.align		4
        /*0044*/ 	.byte	0x03, 0x5f
        /*0046*/ 	.short	0x0101


	//----- nvinfo : EIATTR_COOP_GROUP_MASK_REGIDS
	.align		4
        /*0048*/ 	.byte	0x04, 0x29
        /*004a*/ 	.short	(.L_41 - .L_40)


	//   ....[0]....
.L_40:
        /*004c*/ 	.word	0xffffffff


	//   ....[1]....
        /*0050*/ 	.word	0xffffffff


	//   ....[2]....
        /*0054*/ 	.word	0xffffffff


	//   ....[3]....
        /*0058*/ 	.word	0xffffffff


	//   ....[4]....
        /*005c*/ 	.word	0xffffffff


	//----- nvinfo : EIATTR_COOP_GROUP_INSTR_OFFSETS
	.align		4
.L_41:
        /*0060*/ 	.byte	0x04, 0x28
        /*0062*/ 	.short	(.L_43 - .L_42)


	//   ....[0]....
.L_42:
        /*0064*/ 	.word	0x00000240


	//   ....[1]....
        /*0068*/ 	.word	0x00000260


	//   ....[2]....
        /*006c*/ 	.word	0x00000280


	//   ....[3]....
        /*0070*/ 	.word	0x000002a0


	//   ....[4]....
        /*0074*/ 	.word	0x000002c0


	//----- nvinfo : EIATTR_VRC_CTA_INIT_COUNT
	.align		4
.L_43:
        /*0078*/ 	.byte	0x02, 0x4a
	.zero		1
	.zero		1


	//----- nvinfo : EIATTR_EXIT_INSTR_OFFSETS
	.align		4
        /*007c*/ 	.byte	0x04, 0x1c
        /*007e*/ 	.short	(.L_45 - .L_44)


	//   ....[0]....
.L_44:
        /*0080*/ 	.word	0x00000210


	//   ....[1]....
        /*0084*/ 	.word	0x000002d0


	//   ....[2]....
        /*0088*/ 	.word	0x00000330


	//----- nvinfo : EIATTR_CBANK_PARAM_SIZE
	.align		4
.L_45:
        /*008c*/ 	.byte	0x03, 0x19
        /*008e*/ 	.short	0x0018


	//----- nvinfo : EIATTR_PARAM_CBANK
	.align		4
        /*0090*/ 	.byte	0x04, 0x0a
        /*0092*/ 	.short	(.L_47 - .L_46)
	.align		4
.L_46:
        /*0094*/ 	.word	index@(.nv.constant0._Z8m_reducePfiS_)
        /*0098*/ 	.short	0x0380
        /*009a*/ 	.short	0x0018


	//----- nvinfo : EIATTR_SW_WAR
	.align		4
.L_47:
        /*009c*/ 	.byte	0x04, 0x36
        /*009e*/ 	.short	(.L_49 - .L_48)
.L_48:
        /*00a0*/ 	.word	0x00000008
.L_49:


//--------------------- .nv.callgraph             --------------------------
	.section	.nv.callgraph,"",@"SHT_CUDA_CALLGRAPH"
	.align	4
	.sectionentsize	8
	.align		4
        /*0000*/ 	.word	0x00000000
	.align		4
        /*0004*/ 	.word	0xffffffff
	.align		4
        /*0008*/ 	.word	0x00000000
	.align		4
        /*000c*/ 	.word	0xfffffffe
	.align		4
        /*0010*/ 	.word	0x00000000
	.align		4
        /*0014*/ 	.word	0xfffffffd
	.align		4
        /*0018*/ 	.word	0x00000000
	.align		4
        /*001c*/ 	.word	0xfffffffc


//--------------------- .text._Z9reduce_cpPfS_i   --------------------------
	.section	.text._Z9reduce_cpPfS_i,"ax",@progbits
	.align	128
        .global         _Z9reduce_cpPfS_i
        .type           _Z9reduce_cpPfS_i,@function
        .size           _Z9reduce_cpPfS_i,(.L_x_10 - _Z9reduce_cpPfS_i)
        .other          _Z9reduce_cpPfS_i,@"STO_CUDA_ENTRY STV_DEFAULT"
_Z9reduce_cpPfS_i:
.text._Z9reduce_cpPfS_i:
[----:B------:R-:W-:Y:S01]  /*0000*/  LDC R1, c[0x0][0x37c] ;  /* 0x0000df00ff017b82 */ /* 0x000fe20000000800 */
[----:B------:R-:W0:Y:S01]  /*0010*/  S2R R3, SR_TID.X ;  /* 0x0000000000037919 */ /* 0x000e220000002100 */
[----:B------:R-:W1:Y:S06]  /*0020*/  LDCU UR4, c[0x0][0x360] ;  /* 0x00006c00ff0477ac */ /* 0x000e6c0008000800 */
[----:B------:R-:W2:Y:S01]  /*0030*/  LDC R4, c[0x0][0x370] ;  /* 0x0000dc00ff047b82 */ /* 0x000ea20000000800 */
[----:B------:R-:W-:Y:S01]  /*0040*/  BSSY.RECONVERGENT B0, `(.L_x_0) ;  /* 0x0000046000007945 */ /* 0x000fe20003800200 */
[----:B------:R-:W0:Y:S01]  /*0050*/  S2R R0, SR_CTAID.X ;  /* 0x0000000000007919 */ /* 0x000e220000002500 */
[----:B------:R-:W3:Y:S01]  /*0060*/  LDCU UR5, c[0x0][0x390] ;  /* 0x00007200ff0577ac */ /* 0x000ee20008000800 */
[----:B------:R-:W-:Y:S01]  /*0070*/  HFMA2 R6, -RZ, RZ, 0, 0 ;  /* 0x00000000ff067431 */ /* 0x000fe200000001ff */
[----:B------:R-:W4:Y:S01]  /*0080*/  LDCU.64 UR6, c[0x0][0x358] ;  /* 0x00006b00ff0677ac */ /* 0x000f220008000a00 */
[----:B-1----:R-:W-:-:S02]  /*0090*/  IMAD.U32 R2, RZ, RZ, UR4 ;  /* 0x00000004ff027e24 */ /* 0x002fc4000f8e00ff */
[----:B--2---:R-:W-:Y:S02]  /*00a0*/  IMAD R4, R4, UR4, RZ ;  /* 0x0000000404047c24 */ /* 0x004fe4000f8e02ff */
[----:B0-----:R-:W-:-:S05]  /*00b0*/  IMAD R5, R0, UR4, R3 ;  /* 0x0000000400057c24 */ /* 0x001fca000f8e0203 */
[----:B---3--:R-:W-:-:S13]  /*00c0*/  ISETP.GE.AND P0, PT, R5, UR5, PT ;  /* 0x0000000505007c0c */ /* 0x008fda000bf06270 */
[----:B----4-:R-:W-:Y:S05]  /*00d0*/  @P0 BRA `(.L_x_1) ;  /* 0x0000000000f00947 */ /* 0x010fea0003800000 */
[----:B------:R-:W0:Y:S01]  /*00e0*/  I2F.U32.RP R11, R4 ;  /* 0x00000004000b7306 */ /* 0x000e220000209000 */
[C---:B------:R-:W-:Y:S01]  /*00f0*/  IADD3 R8, PT, PT, R4.reuse, R5, RZ ;  /* 0x0000000504087210 */ /* 0x040fe20007ffe0ff */
[----:B------:R-:W-:Y:S01]  /*0100*/  IMAD.MOV R13, RZ, RZ, -R4 ;  /* 0x000000ffff0d7224 */ /* 0x000fe200078e0a04 */
[----:B------:R-:W-:Y:S01]  /*0110*/  ISETP.NE.U32.AND P2, PT, R4, RZ, PT ;  /* 0x000000ff0400720c */ /* 0x000fe20003f45070 */
[----:B------:R-:W-:Y:S01]  /*0120*/  BSSY.RECONVERGENT B1, `(.L_x_2) ;  /* 0x0000026000017945 */ /* 0x000fe20003800200 */
[C---:B------:R-:W-:Y:S02]  /*0130*/  ISETP.GE.AND P0, PT, R8.reuse, UR5, PT ;  /* 0x0000000508007c0c */ /* 0x040fe4000bf06270 */
[----:B------:R-:W-:Y:S02]  /*0140*/  VIMNMX R9, PT, PT, R8, UR5, !PT ;  /* 0x0000000508097c48 */ /* 0x000fe4000ffe0100 */
[----:B------:R-:W-:-:S04]  /*0150*/  SEL R10, RZ, 0x1, P0 ;  /* 0x00000001ff0a7807 */ /* 0x000fc80000000000 */
[----:B------:R-:W-:Y:S01]  /*0160*/  IADD3 R9, PT, PT, R9, -R8, -R10 ;  /* 0x8000000809097210 */ /* 0x000fe20007ffe80a */
[----:B0-----:R-:W0:Y:S02]  /*0170*/  MUFU.RCP R11, R11 ;  /* 0x0000000b000b7308 */ /* 0x001e240000001000 */
[----:B0-----:R-:W-:-:S06]  /*0180*/  IADD3 R6, PT, PT, R11, 0xffffffe, RZ ;  /* 0x0ffffffe0b067810 */ /* 0x001fcc0007ffe0ff */
[----:B------:R0:W1:Y:S02]  /*0190*/  F2I.FTZ.U32.TRUNC.NTZ R7, R6 ;  /* 0x0000000600077305 */ /* 0x000064000021f000 */
[----:B0-----:R-:W-:Y:S02]  /*01a0*/  IMAD.MOV.U32 R6, RZ, RZ, RZ ;  /* 0x000000ffff067224 */ /* 0x001fe400078e00ff */
[----:B-1----:R-:W-:-:S04]  /*01b0*/  IMAD R13, R13, R7, RZ ;  /* 0x000000070d0d7224 */ /* 0x002fc800078e02ff */
[----:B------:R-:W-:-:S06]  /*01c0*/  IMAD.HI.U32 R12, R7, R13, R6 ;  /* 0x0000000d070c7227 */ /* 0x000fcc00078e0006 */
[----:B------:R-:W-:-:S05]  /*01d0*/  IMAD.HI.U32 R7, R12, R9, RZ ;  /* 0x000000090c077227 */ /* 0x000fca00078e00ff */
[----:B------:R-:W-:-:S05]  /*01e0*/  IADD3 R6, PT, PT, -R7, RZ, RZ ;  /* 0x000000ff07067210 */ /* 0x000fca0007ffe1ff */
[----:B------:R-:W-:-:S05]  /*01f0*/  IMAD R9, R4, R6, R9 ;  /* 0x0000000604097224 */ /* 0x000fca00078e0209 */
[----:B------:R-:W-:-:S13]  /*0200*/  ISETP.GE.U32.AND P0, PT, R9, R4, PT ;  /* 0x000000040900720c */ /* 0x000fda0003f06070 */
[----:B------:R-:W-:Y:S01]  /*0210*/  @P0 IMAD.IADD R9, R9, 0x1, -R4 ;  /* 0x0000000109090824 */ /* 0x000fe200078e0a04 */
[----:B------:R-:W-:-:S04]  /*0220*/  @P0 IADD3 R7, PT, PT, R7, 0x1, RZ ;  /* 0x0000000107070810 */ /* 0x000fc80007ffe0ff */
[----:B------:R-:W-:-:S13]  /*0230*/  ISETP.GE.U32.AND P1, PT, R9, R4, PT ;  /* 0x000000040900720c */ /* 0x000fda0003f26070 */
[----:B------:R-:W-:Y:S01]  /*0240*/  @P1 VIADD R7, R7, 0x1 ;  /* 0x0000000107071836 */ /* 0x000fe20000000000 */
[----:B------:R-:W-:-:S04]  /*0250*/  @!P2 LOP3.LUT R7, RZ, R4, RZ, 0x33, !PT ;  /* 0x00000004ff07a212 */ /* 0x000fc800078e33ff */
[----:B------:R-:W-:-:S04]  /*0260*/  IADD3 R7, PT, PT, R10, R7, RZ ;  /* 0x000000070a077210 */ /* 0x000fc80007ffe0ff */
[C---:B------:R-:W-:Y:S02]  /*0270*/  LOP3.LUT R6, R7.reuse, 0x3, RZ, 0xc0, !PT ;  /* 0x0000000307067812 */ /* 0x040fe400078ec0ff */
[----:B------:R-:W-:Y:S02]  /*0280*/  ISETP.GE.U32.AND P1, PT, R7, 0x3, PT ;  /* 0x000000030700780c */ /* 0x000fe40003f26070 */
[----:B------:R-:W-:Y:S01]  /*0290*/  ISETP.NE.AND P0, PT, R6, 0x3, PT ;  /* 0x000000030600780c */ /* 0x000fe20003f05270 */
[----:B------:R-:W-:-:S12]  /*02a0*/  IMAD.MOV.U32 R6, RZ, RZ, RZ ;  /* 0x000000ffff067224 */ /* 0x000fd800078e00ff */
[----:B------:R-:W-:Y:S05]  /*02b0*/  @!P0 BRA `(.L_x_3) ;  /* 0x0000000000308947 */ /* 0x000fea0003800000 */
[----:B------:R-:W0:Y:S01]  /*02c0*/  LDC.64 R10, c[0x0][0x380] ;  /* 0x0000e000ff0a7b82 */ /* 0x000e220000000a00 */
[----:B------:R-:W-:-:S04]  /*02d0*/  IADD3 R6, PT, PT, R7, 0x1, RZ ;  /* 0x0000000107067810 */ /* 0x000fc80007ffe0ff */
[----:B------:R-:W-:Y:S01]  /*02e0*/  LOP3.LUT R7, R6, 0x3, RZ, 0xc0, !PT ;  /* 0x0000000306077812 */ /* 0x000fe200078ec0ff */
[----:B------:R-:W-:-:S03]  /*02f0*/  IMAD.MOV.U32 R6, RZ, RZ, RZ ;  /* 0x000000ffff067224 */ /* 0x000fc600078e00ff */
[----:B------:R-:W-:-:S07]  /*0300*/  IADD3 R7, PT, PT, -R7, RZ, RZ ;  /* 0x000000ff07077210 */ /* 0x000fce0007ffe1ff */
.L_x_4:
[----:B0-----:R-:W-:-:S06]  /*0310*/  IMAD.WIDE R8, R5, 0x4, R10 ;  /* 0x0000000405087825 */ /* 0x001fcc00078e020a */
[----:B------:R-:W2:Y:S01]  /*0320*/  LDG.E.CONSTANT R9, desc[UR6][R8.64] ;  /* 0x0000000608097981 */ /* 0x000ea2000c1e9900 */
[----:B------:R-:W-:Y:S01]  /*0330*/  VIADD R7, R7, 0x1 ;  /* 0x0000000107077836 */ /* 0x000fe20000000000 */
[----:B------:R-:W-:-:S04]  /*0340*/  IADD3 R5, PT, PT, R4, R5, RZ ;  /* 0x0000000504057210 */ /* 0x000fc80007ffe0ff */
[----:B------:R-:W-:Y:S01]  /*0350*/  ISETP.NE.AND P0, PT, R7, RZ, PT ;  /* 0x000000ff0700720c */ /* 0x000fe20003f05270 */
[----:B--2---:R-:W-:-:S12]  /*0360*/  FADD R6, R9, R6 ;  /* 0x0000000609067221 */ /* 0x004fd80000000000 */
[----:B------:R-:W-:Y:S05]  /*0370*/  @P0 BRA `(.L_x_4) ;  /* 0xfffffffc00e40947 */ /* 0x000fea000383ffff */
.L_x_3:
[----:B------:R-:W-:Y:S05]  /*0380*/  BSYNC.RECONVERGENT B1 ;  /* 0x0000000000017941 */ /* 0x000fea0003800200 */
.L_x_2:
[----:B------:R-:W-:Y:S05]  /*0390*/  @!P1 BRA `(.L_x_1) ;  /* 0x0000000000409947 */ /* 0x000fea0003800000 */
.L_x_5:
[----:B------:R-:W0:Y:S02]  /*03a0*/  LDC.64 R8, c[0x0][0x380] ;  /* 0x0000e000ff087b82 */ /* 0x000e240000000a00 */
[----:B0-----:R-:W-:-:S04]  /*03b0*/  IMAD.WIDE R14, R5, 0x4, R8 ;  /* 0x00000004050e7825 */ /* 0x001fc800078e0208 */
[C---:B------:R-:W-:Y:S02]  /*03c0*/  IMAD.WIDE R8, R4.reuse, 0x4, R14 ;  /* 0x0000000404087825 */ /* 0x040fe400078e020e */
[----:B------:R-:W2:Y:S02]  /*03d0*/  LDG.E.CONSTANT R15, desc[UR6][R14.64] ;  /* 0x000000060e0f7981 */ /* 0x000ea4000c1e9900 */
[C---:B------:R-:W-:Y:S02]  /*03e0*/  IMAD.WIDE R10, R4.reuse, 0x4, R8 ;  /* 0x00000004040a7825 */ /* 0x040fe400078e0208 */
[----:B------:R-:W3:Y:S02]  /*03f0*/  LDG.E.CONSTANT R8, desc[UR6][R8.64] ;  /* 0x0000000608087981 */ /* 0x000ee4000c1e9900 */
[C---:B------:R-:W-:Y:S02]  /*0400*/  IMAD.WIDE R12, R4.reuse, 0x4, R10 ;  /* 0x00000004040c7825 */ /* 0x040fe400078e020a */
[----:B------:R-:W4:Y:S04]  /*0410*/  LDG.E.CONSTANT R11, desc[UR6][R10.64] ;  /* 0x000000060a0b7981 */ /* 0x000f28000c1e9900 */
[----:B------:R-:W5:Y:S01]  /*0420*/  LDG.E.CONSTANT R13, desc[UR6][R12.64] ;  /* 0x000000060c0d7981 */ /* 0x000f62000c1e9900 */
[----:B------:R-:W-:-:S05]  /*0430*/  IMAD R5, R4, 0x4, R5 ;  /* 0x0000000404057824 */ /* 0x000fca00078e0205 */
[----:B------:R-:W-:Y:S01]  /*0440*/  ISETP.GE.AND P0, PT, R5, UR5, PT ;  /* 0x0000000505007c0c */ /* 0x000fe2000bf06270 */
[----:B--2---:R-:W-:-:S04]  /*0450*/  FADD R7, R15, R6 ;  /* 0x000000060f077221 */ /* 0x004fc80000000000 */
[----:B---3--:R-:W-:-:S04]  /*0460*/  FADD R6, R7, R8 ;  /* 0x0000000807067221 */ /* 0x008fc80000000000 */
[----:B----4-:R-:W-:-:S04]  /*0470*/  FADD R6, R6, R11 ;  /* 0x0000000b06067221 */ /* 0x010fc80000000000 */
[----:B-----5:R-:W-:Y:S01]  /*0480*/  FADD R6, R6, R13 ;  /* 0x0000000d06067221 */ /* 0x020fe20000000000 */
[----:B------:R-:W-:Y:S06]  /*0490*/  @!P0 BRA `(.L_x_5) ;  /* 0xfffffffc00c08947 */ /* 0x000fec000383ffff */
.L_x_1:
[----:B------:R-:W-:Y:S05]  /*04a0*/  BSYNC.RECONVERGENT B0 ;  /* 0x0000000000007941 */ /* 0x000fea0003800200 */
.L_x_0:
[----:B------:R-:W0:Y:S01]  /*04b0*/  S2UR UR5, SR_CgaCtaId ;  /* 0x00000000000579c3 */ /* 0x000e220000008800 */
[----:B------:R-:W-:Y:S01]  /*04c0*/  UMOV UR4, 0x400 ;  /* 0x0000040000047882 */ /* 0x000fe20000000000 */
[----:B------:R-:W-:Y:S01]  /*04d0*/  ISETP.GE.U32.AND P0, PT, R2, 0x40, PT ;  /* 0x000000400200780c */ /* 0x000fe20003f06070 */
[----:B0-----:R-:W-:-:S06]  /*04e0*/  ULEA UR4, UR5, UR4, 0x18 ;  /* 0x0000000405047291 */ /* 0x001fcc000f8ec0ff */
[----:B------:R-:W-:-:S05]  /*04f0*/  LEA R5, R3, UR4, 0x2 ;  /* 0x0000000403057c11 */ /* 0x000fca000f8e10ff */
[----:B------:R0:W-:Y:S01]  /*0500*/  STS [R5], R6 ;  /* 0x0000000605007388 */ /* 0x0001e20000000800 */
[----:B------:R-:W-:Y:S06]  /*0510*/  BAR.SYNC.DEFER_BLOCKING 0x0 ;  /* 0x0000000000007b1d */ /* 0x000fec0000010000 */
[----:B------:R-:W-:Y:S05]  /*0520*/  @!P0 BRA `(.L_x_6) ;  /* 0x00000000002c8947 */ /* 0x000fea0003800000 */
.L_x_7:
[----:B------:R-:W-:-:S04]  /*0530*/  SHF.R.U32.HI R8, RZ, 0x1, R2 ;  /* 0x00000001ff087819 */ /* 0x000fc80000011602 */
[----:B------:R-:W-:-:S13]  /*0540*/  ISETP.GE.U32.AND P0, PT, R3, R8, PT ;  /* 0x000000080300720c */ /* 0x000fda0003f06070 */
[----:B------:R-:W-:Y:S01]  /*0550*/  @!P0 LEA R4, R8, R5, 0x2 ;  /* 0x0000000508048211 */ /* 0x000fe200078e10ff */
[----:B------:R-:W-:Y:S05]  /*0560*/  @!P0 LDS R7, [R5] ;  /* 0x0000000005078984 */ /* 0x000fea0000000800 */
[----:B------:R-:W0:Y:S02]  /*0570*/  @!P0 LDS R4, [R4] ;  /* 0x0000000004048984 */ /* 0x000e240000000800 */
[----:B0-----:R-:W-:-:S05]  /*0580*/  @!P0 FADD R6, R4, R7 ;  /* 0x0000000704068221 */ /* 0x001fca0000000000 */
[----:B------:R1:W-:Y:S01]  /*0590*/  @!P0 STS [R5], R6 ;  /* 0x0000000605008388 */ /* 0x0003e20000000800 */
[----:B------:R-:W-:Y:S01]  /*05a0*/  BAR.SYNC.DEFER_BLOCKING 0x0 ;  /* 0x0000000000007b1d */ /* 0x000fe20000010000 */
[----:B------:R-:W-:Y:S02]  /*05b0*/  ISETP.GT.U32.AND P0, PT, R2, 0x7f, PT ;  /* 0x0000007f0200780c */ /* 0x000fe40003f04070 */
[----:B------:R-:W-:-:S11]  /*05c0*/  MOV R2, R8 ;  /* 0x0000000800027202 */ /* 0x000fd60000000f00 */
[----:B-1----:R-:W-:Y:S05]  /*05d0*/  @P0 BRA `(.L_x_7) ;  /* 0xfffffffc00d40947 */ /* 0x002fea000383ffff */
.L_x_6:
[----:B0-----:R-:W0:Y:S01]  /*05e0*/  LDS R5, [R5] ;  /* 0x0000000005057984 */ /* 0x001e220000000800 */
[----:B------:R-:W-:-:S03]  /*05f0*/  ISETP.NE.AND P0, PT, R3, RZ, PT ;  /* 0x000000ff0300720c */ /* 0x000fc60003f05270 */
[----:B0-----:R-:W0:Y:S02]  /*0600*/  SHFL.DOWN PT, R2, R5, 0x10, 0x1f ;  /* 0x0a001f0005027f89 */ /* 0x001e2400000e0000 */
[----:B0-----:R-:W-:-:S05]  /*0610*/  FADD R2, R5, R2 ;  /* 0x0000000205027221 */ /* 0x001fca0000000000 */
[----:B------:R-:W0:Y:S02]  /*0620*/  SHFL.DOWN PT, R7, R2, 0x8, 0x1f ;  /* 0x09001f0002077f89 */ /* 0x000e2400000e0000 */
[----:B0-----:R-:W-:-:S05]  /*0630*/  FADD R7, R2, R7 ;  /* 0x0000000702077221 */ /* 0x001fca0000000000 */
[----:B------:R-:W0:Y:S02]  /*0640*/  SHFL.DOWN PT, R4, R7, 0x4, 0x1f ;  /* 0x08801f0007047f89 */ /* 0x000e2400000e0000 */
[----:B0-----:R-:W-:-:S05]  /*0650*/  FADD R4, R7, R4 ;  /* 0x0000000407047221 */ /* 0x001fca0000000000 */
[----:B------:R-:W0:Y:S02]  /*0660*/  SHFL.DOWN PT, R9, R4, 0x2, 0x1f ;  /* 0x08401f0004097f89 */ /* 0x000e2400000e0000 */
[----:B0-----:R-:W-:-:S05]  /*0670*/  FADD R9, R4, R9 ;  /* 0x0000000904097221 */ /* 0x001fca0000000000 */
[----:B------:R0:W1:Y:S01]  /*0680*/  SHFL.DOWN PT, R6, R9, 0x1, 0x1f ;  /* 0x08201f0009067f89 */ /* 0x00006200000e0000 */
[----:B------:R-:W-:Y:S05]  /*0690*/  @P0 EXIT ;  /* 0x000000000000094d */ /* 0x000fea0003800000 */
[----:B------:R-:W2:Y:S01]  /*06a0*/  LDC.64 R2, c[0x0][0x388] ;  /* 0x0000e200ff027b82 */ /* 0x000ea20000000a00 */
[----:B01----:R-:W-:Y:S01]  /*06b0*/  FADD R9, R9, R6 ;  /* 0x0000000609097221 */ /* 0x003fe20000000000 */
[----:B--2---:R-:W-:-:S05]  /*06c0*/  IMAD.WIDE.U32 R2, R0, 0x4, R2 ;  /* 0x0000000400027825 */ /* 0x004fca00078e0002 */
[----:B------:R-:W-:Y:S01]  /*06d0*/  STG.E desc[UR6][R2.64], R9 ;  /* 0x0000000902007986 */ /* 0x000fe2000c101906 */
[----:B------:R-:W-:Y:S05]  /*06e0*/  EXIT ;  /* 0x000000000000794d */ /* 0x000fea0003800000 */
.L_x_8:
[----:B------:R-:W-:-:S00]  /*06f0*/  BRA `(.L_x_8) ;  /* 0xfffffffc00fc7947 */ /* 0x000fc0000383ffff */
[----:B------:R-:W-:-:S00]  /*0700*/  NOP ;  /* 0x0000000000007918 */ /* 0x000fc00000000000 */
[----:B------:R-:W-:-:S00]  /*0710*/  NOP ;  /* 0x0000000000007918 */ /* 0x000fc00000000000 */
[----:B------:R-:W-:-:S00]  /*0720*/  NOP ;  /* 0x0000000000007918 */ /* 0x000fc00000000000 */
[----:B------:R-:W-:-:S00]  /*0730*/  NOP ;  /* 0x0000000000007918 */ /* 0x000fc00000000000 */
[----:B------:R-:W-:-:S00]  /*0740*/  NOP ;  /* 0x0000000000007918 */ /* 0x000fc00000000000 */
[----:B------:R-:W-:-:S00]  /*0750*/  NOP ;  /* 0x0000000000007918 */ /* 0x000fc00000000000 */
[----:B------:R-:W-:-:S00]  /*0760*/  NOP ;  /* 0x0000000000007918 */ /* 0x000fc00000000000 */
[----:B------:R-:W-:-:S00]  /*0770*/  NOP ;  /* 0x0000000000007918 */ /* 0x000fc00000000000 */
.L_x_10:


//--------------------- .text._Z8m_reducePfiS_    --------------------------
	.section	.text._Z8m_reducePfiS_,"ax",@progbits
	.align	128
        .global         _Z8m_reducePfiS_
        .type           _Z8m_reducePfiS_,@function
        .size           _Z8m_reducePfiS_,(.L_x_11 - _Z8m_reducePfiS_)
        .other          _Z8m_reducePfiS_,@"STO_CUDA_ENTRY STV_DEFAULT"
_Z8m_reducePfiS_:
.text._Z8m_reducePfiS_:
[----:B------:R-:W-:Y:S01]  /*0000*/  LDC R1, c[0x0][0x37c] ;  /* 0x0000df00ff017b82 */ /* 0x000fe20000000800 */
[----:B------:R-:W0:Y:S01]  /*0010*/  S2R R9, SR_TID.X ;  /* 0x0000000000097919 */ /* 0x000e220000002100 */
[----:B------:R-:W0:Y:S01]  /*0020*/  LDCU UR4, c[0x0][0x388] ;  /* 0x00007100ff0477ac */ /* 0x000e220008000800 */
[----:B------:R-:W1:Y:S01]  /*0030*/  LDCU.64 UR6, c[0x0][0x358] ;  /* 0x00006b00ff0677ac */ /* 0x000e620008000a00 */
[----:B0-----:R-:W-:-:S13]  /*0040*/  ISETP.GE.AND P1, PT, R9, UR4, PT ;  /* 0x0000000409007c0c */ /* 0x001fda000bf26270 */
[----:B------:R-:W0:Y:S02]  /*0050*/  @!P1 LDC.64 R2, c[0x0][0x380] ;  /* 0x0000e000ff029b82 */ /* 0x000e240000000a00 */
[----:B0-----:R-:W-:-:S06]  /*0060*/  @!P1 IMAD.WIDE.U32 R2, R9, 0x4, R2 ;  /* 0x0000000409029825 */ /* 0x001fcc00078e0002 */
[----:B-1----:R-:W2:Y:S01]  /*0070*/  @!P1 LDG.E.CONSTANT R3, desc[UR6][R2.64] ;  /* 0x0000000602039981 */ /* 0x002ea2000c1e9900 */
[----:B------:R-:W0:Y:S01]  /*0080*/  S2UR UR5, SR_CgaCtaId ;  /* 0x00000000000579c3 */ /* 0x000e220000008800 */
[----:B------:R-:W-:Y:S01]  /*0090*/  UMOV UR4, 0x400 ;  /* 0x0000040000047882 */ /* 0x000fe20000000000 */
[----:B------:R-:W-:Y:S01]  /*00a0*/  ISETP.GT.U32.AND P0, PT, R9, 0x7f, PT ;  /* 0x0000007f0900780c */ /* 0x000fe20003f04070 */
[----:B0-----:R-:W-:-:S06]  /*00b0*/  ULEA UR4, UR5, UR4, 0x18 ;  /* 0x0000000405047291 */ /* 0x001fcc000f8ec0ff */
[----:B------:R-:W-:-:S05]  /*00c0*/  LEA R0, R9, UR4, 0x2 ;  /* 0x0000000409007c11 */ /* 0x000fca000f8e10ff */
[----:B--2---:R-:W-:Y:S04]  /*00d0*/  @!P1 STS [R0], R3 ;  /* 0x0000000300009388 */ /* 0x004fe80000000800 */
[----:B------:R-:W-:Y:S01]  /*00e0*/  @P1 STS [R0], RZ ;  /* 0x000000ff00001388 */ /* 0x000fe20000000800 */
[----:B------:R-:W-:Y:S01]  /*00f0*/  BAR.SYNC.DEFER_BLOCKING 0x0 ;  /* 0x0000000000007b1d */ /* 0x000fe20000010000 */
[----:B------:R-:W-:-:S05]  /*0100*/  ISETP.GT.U32.AND P1, PT, R9, 0x3f, PT ;  /* 0x0000003f0900780c */ /* 0x000fca0003f24070 */
[----:B------:R-:W-:Y:S04]  /*0110*/  @!P0 LDS R4, [R0+0x200] ;  /* 0x0002000000048984 */ /* 0x000fe80000000800 */
[----:B------:R-:W0:Y:S02]  /*0120*/  @!P0 LDS R5, [R0] ;  /* 0x0000000000058984 */ /* 0x000e240000000800 */
[----:B0-----:R-:W-:-:S05]  /*0130*/  @!P0 FADD R5, R4, R5 ;  /* 0x0000000504058221 */ /* 0x001fca0000000000 */
[----:B------:R-:W-:Y:S01]  /*0140*/  @!P0 STS [R0], R5 ;  /* 0x0000000500008388 */ /* 0x000fe20000000800 */
[----:B------:R-:W-:Y:S01]  /*0150*/  BAR.SYNC.DEFER_BLOCKING 0x0 ;  /* 0x0000000000007b1d */ /* 0x000fe20000010000 */
[----:B------:R-:W-:-:S05]  /*0160*/  ISETP.GT.U32.AND P0, PT, R9, 0x1f, PT ;  /* 0x0000001f0900780c */ /* 0x000fca0003f04070 */
[----:B------:R-:W-:Y:S04]  /*0170*/  @!P1 LDS R2, [R0+0x100] ;  /* 0x0001000000029984 */ /* 0x000fe80000000800 */
[----:B------:R-:W0:Y:S02]  /*0180*/  @!P1 LDS R7, [R0] ;  /* 0x0000000000079984 */ /* 0x000e240000000800 */
[----:B0-----:R-:W-:-:S05]  /*0190*/  @!P1 FADD R7, R2, R7 ;  /* 0x0000000702079221 */ /* 0x001fca0000000000 */
[----:B------:R-:W-:Y:S01]  /*01a0*/  @!P1 STS [R0], R7 ;  /* 0x0000000700009388 */ /* 0x000fe20000000800 */
[----:B------:R-:W-:Y:S06]  /*01b0*/  BAR.SYNC.DEFER_BLOCKING 0x0 ;  /* 0x0000000000007b1d */ /* 0x000fec0000010000 */
[----:B------:R-:W-:Y:S04]  /*01c0*/  @!P0 LDS R2, [R0+0x80] ;  /* 0x0000800000028984 */ /* 0x000fe80000000800 */
[----:B------:R-:W0:Y:S02]  /*01d0*/  @!P0 LDS R3, [R0] ;  /* 0x0000000000038984 */ /* 0x000e240000000800 */
[----:B0-----:R-:W-:-:S05]  /*01e0*/  @!P0 FADD R3, R2, R3 ;  /* 0x0000000302038221 */ /* 0x001fca0000000000 */
[----:B------:R0:W-:Y:S01]  /*01f0*/  @!P0 STS [R0], R3 ;  /* 0x0000000300008388 */ /* 0x0001e20000000800 */
[----:B------:R-:W-:Y:S06]  /*0200*/  BAR.SYNC.DEFER_BLOCKING 0x0 ;  /* 0x0000000000007b1d */ /* 0x000fec0000010000 */
[----:B------:R-:W-:Y:S05]  /*0210*/  @P0 EXIT ;  /* 0x000000000000094d */ /* 0x000fea0003800000 */
        /* <DEDUP_REMOVED lines=12> */
[----:B------:R-:W2:Y:S01]  /*02e0*/  S2R R5, SR_CTAID.X ;  /* 0x0000000000057919 */ /* 0x000ea20000002500 */
[----:B------:R-:W2:Y:S01]  /*02f0*/  LDC.64 R2, c[0x0][0x390] ;  /* 0x0000e400ff027b82 */ /* 0x000ea20000000a00 */
[----:B-1----:R-:W-:Y:S01]  /*0300*/  FADD R7, R4, R7 ;  /* 0x0000000704077221 */ /* 0x002fe20000000000 */
[----:B--2---:R-:W-:-:S05]  /*0310*/  IMAD.WIDE.U32 R2, R5, 0x4, R2 ;  /* 0x0000000405027825 */ /* 0x004fca00078e0002 */
[----:B------:R-:W-:Y:S01]  /*0320*/  STG.E desc[UR6][R2.64], R7 ;  /* 0x0000000702007986 */ /* 0x000fe2000c101906 */
[----:B------:R-:W-:Y:S05]  /*0330*/  EXIT ;  /* 0x000000000000794d */ /* 0x000fea0003800000 */
.L_x_9:
        /* <DEDUP_REMOVED lines=12> */
.L_x_11:


//--------------------- .nv.shared._Z9reduce_cpPfS_i --------------------------
	.section	.nv.shared._Z9reduce_cpPfS_i,"aw",@nobits
	.sectionflags	@""
	.align	16
	.zero		1024


//--------------------- .nv.shared.reserved.0     --------------------------
	.section	.nv.shared.reserved.0,"aw",@nobits
	.weak		__nv_reservedSMEM_offset_0_alias
	.size		__nv_reservedSMEM_offset_0_alias, 0, 64
	.other		__nv_reservedSMEM_offset_0_alias,@"STO_CUDA_RESERVED_SHARED STV_DEFAULT"
__nv_reservedSMEM_offset_0_alias:
	.zero		0
	.zero		64


//--------------------- .nv.shared._Z8m_reducePfiS_ --------------------------
	.section	.nv.shared._Z8m_reducePfiS_,"aw",@nobits
	.sectionflags	@""
	.align	16
.nv.shared._Z8m_reducePfiS_:
	.zero		2048


//--------------------- .nv.constant0._Z9reduce_cpPfS_i --------------------------
	.section	.nv.constant0._Z9reduce_cpPfS_i,"a",@progbits
	.sectionflags	@""
	.align	4
.nv.constant0._Z9reduce_cpPfS_i:
	.zero		916


//--------------------- .nv.constant0._Z8m_reducePfiS_ --------------------------
	.section	.nv.constant0._Z8m_reducePfiS_,"a",@progbits
	.sectionflags	@""
	.align	4
.nv.constant0._Z8m_reducePfiS_:
	.zero		920


//--------------------- SYMBOLS --------------------------

	.type		.nv.reservedSmem.offset0,@object
	.size		.nv.reservedSmem.offset0,0x4
	.type		.nv.reservedSmem.cap,@object
	.size		.nv.reservedSmem.cap,0x4
